	.headerflags	@"EF_CUDA_TEXMODE_UNIFIED EF_CUDA_64BIT_ADDRESS EF_CUDA_ACCELERATORS EF_CUDA_SM90 EF_CUDA_VIRTUAL_SM(EF_CUDA_SM90)"
	.elftype	@"ET_EXEC"


//--------------------- .nv.info                  --------------------------
	.section	.nv.info,"",@"SHT_CUDA_INFO"
	.align	4


	//----- nvinfo : EIATTR_REGCOUNT
	.align		4
        /*0000*/ 	.byte	0x04, 0x2f
        /*0002*/ 	.short	(.L_1 - .L_0)
	.align		4
.L_0:
        /*0004*/ 	.word	index@(triton_poi_fused_convolution_7)
        /*0008*/ 	.word	0x0000000c


	//----- nvinfo : EIATTR_MIN_STACK_SIZE
	.align		4
.L_1:
        /*000c*/ 	.byte	0x04, 0x12
        /*000e*/ 	.short	(.L_3 - .L_2)
	.align		4
.L_2:
        /*0010*/ 	.word	index@(triton_poi_fused_convolution_7)
        /*0014*/ 	.word	0x00000000


	//----- nvinfo : EIATTR_FRAME_SIZE
	.align		4
.L_3:
        /*0018*/ 	.byte	0x04, 0x11
        /*001a*/ 	.short	(.L_5 - .L_4)
	.align		4
.L_4:
        /*001c*/ 	.word	index@(triton_poi_fused_convolution_7)
        /*0020*/ 	.word	0x00000000


	//----- nvinfo : EIATTR_MIN_STACK_SIZE
	.align		4
.L_5:
        /*0024*/ 	.byte	0x04, 0x12
        /*0026*/ 	.short	(.L_7 - .L_6)
	.align		4
.L_6:
        /*0028*/ 	.word	index@(triton_poi_fused_convolution_7)
        /*002c*/ 	.word	0x00000000
.L_7:


//--------------------- .nv.info.triton_poi_fused_convolution_7 --------------------------
	.section	.nv.info.triton_poi_fused_convolution_7,"",@"SHT_CUDA_INFO"
	.sectionflags	@""
	.align	4


	//----- nvinfo : EIATTR_CUDA_API_VERSION
	.align		4
        /*0000*/ 	.byte	0x04, 0x37
        /*0002*/ 	.short	(.L_9 - .L_8)
.L_8:
        /*0004*/ 	.word	0x0000007c


	//----- nvinfo : EIATTR_KPARAM_INFO
	.align		4
.L_9:
        /*0008*/ 	.byte	0x04, 0x17
        /*000a*/ 	.short	(.L_11 - .L_10)
.L_10:
        /*000c*/ 	.word	0x00000000
        /*0010*/ 	.short	0x0002
        /*0012*/ 	.short	0x0010
        /*0014*/ 	.byte	0x00, 0xf0, 0x11, 0x00


	//----- nvinfo : EIATTR_KPARAM_INFO
	.align		4
.L_11:
        /*0018*/ 	.byte	0x04, 0x17
        /*001a*/ 	.short	(.L_13 - .L_12)
.L_12:
        /*001c*/ 	.word	0x00000000
        /*0020*/ 	.short	0x0001
        /*0022*/ 	.short	0x0008
        /*0024*/ 	.byte	0x00, 0xf4, 0x21, 0x00


	//----- nvinfo : EIATTR_KPARAM_INFO
	.align		4
.L_13:
        /*0028*/ 	.byte	0x04, 0x17
        /*002a*/ 	.short	(.L_15 - .L_14)
.L_14:
        /*002c*/ 	.word	0x00000000
        /*0030*/ 	.short	0x0000
        /*0032*/ 	.short	0x0000
        /*0034*/ 	.byte	0x00, 0xf4, 0x21, 0x00


	//----- nvinfo : EIATTR_SPARSE_MMA_MASK
	.align		4
.L_15:
        /*0038*/ 	.byte	0x03, 0x50
        /*003a*/ 	.short	0x0000


	//----- nvinfo : EIATTR_MAXREG_COUNT
	.align		4
        /*003c*/ 	.byte	0x03, 0x1b
        /*003e*/ 	.short	0x00ff


	//----- nvinfo : EIATTR_EXIT_INSTR_OFFSETS
	.align		4
        /*0040*/ 	.byte	0x04, 0x1c
        /*0042*/ 	.short	(.L_17 - .L_16)


	//   ....[0]....
.L_16:
        /*0044*/ 	.word	0x00000150


	//----- nvinfo : EIATTR_REQNTID
	.align		4
.L_17:
        /*0048*/ 	.byte	0x04, 0x10
        /*004a*/ 	.short	(.L_19 - .L_18)
.L_18:
        /*004c*/ 	.word	0x00000080
        /*0050*/ 	.word	0x00000001
        /*0054*/ 	.word	0x00000001


	//----- nvinfo : EIATTR_CBANK_PARAM_SIZE
	.align		4
.L_19:
        /*0058*/ 	.byte	0x03, 0x19
        /*005a*/ 	.short	0x0014


	//----- nvinfo : EIATTR_PARAM_CBANK
	.align		4
        /*005c*/ 	.byte	0x04, 0x0a
        /*005e*/ 	.short	(.L_21 - .L_20)
	.align		4
.L_20:
        /*0060*/ 	.word	index@(.nv.constant0.triton_poi_fused_convolution_7)
        /*0064*/ 	.short	0x0210
        /*0066*/ 	.short	0x0014


	//----- nvinfo : EIATTR_SW_WAR
	.align		4
.L_21:
        /*0068*/ 	.byte	0x04, 0x36
        /*006a*/ 	.short	(.L_23 - .L_22)
.L_22:
        /*006c*/ 	.word	0x00000008
.L_23:


//--------------------- .nv.callgraph             --------------------------
	.section	.nv.callgraph,"",@"SHT_CUDA_CALLGRAPH"
	.align	4
	.sectionentsize	8
	.align		4
        /*0000*/ 	.word	0x00000000
	.align		4
        /*0004*/ 	.word	0xffffffff
	.align		4
        /*0008*/ 	.word	0x00000000
	.align		4
        /*000c*/ 	.word	0xfffffffe
	.align		4
        /*0010*/ 	.word	0x00000000
	.align		4
        /*0014*/ 	.word	0xfffffffd
	.align		4
        /*0018*/ 	.word	0x00000000
	.align		4
        /*001c*/ 	.word	0xfffffffc


//--------------------- .text.triton_poi_fused_convolution_7 --------------------------
	.section	.text.triton_poi_fused_convolution_7,"ax",@progbits
	.align	128
        .global         triton_poi_fused_convolution_7
        .type           triton_poi_fused_convolution_7,@function
        .size           triton_poi_fused_convolution_7,(.L_x_1 - triton_poi_fused_convolution_7)
        .other          triton_poi_fused_convolution_7,@"STO_CUDA_ENTRY STV_DEFAULT"
triton_poi_fused_convolution_7:
.text.triton_poi_fused_convolution_7:
[----:B------:R-:W-:Y:S01]  /*0000*/  LDC R1, c[0x0][0x28] ;  /* 0x00000a00ff017b82 */ /* 0x000fe20000000800 */
[----:B------:R-:W1:Y:S01]  /*0010*/  S2R R0, SR_TID.X ;  /* 0x0000000000007919 */ /* 0x000e620000002100 */
[----:B------:R-:W-:-:S06]  /*0020*/  HFMA2.MMA R6, -RZ, RZ, 0, 0 ;  /* 0x00000000ff067435 */ /* 0x000fcc00000001ff */
[----:B------:R-:W2:Y:S01]  /*0030*/  LDC.64 R4, c[0x0][0x218] ;  /* 0x00008600ff047b82 */ /* 0x000ea20000000a00 */
[----:B------:R-:W-:Y:S01]  /*0040*/  ULDC.64 UR4, c[0x0][0x208] ;  /* 0x0000820000047ab9 */ /* 0x000fe20000000a00 */
[----:B------:R-:W3:Y:S06]  /*0050*/  S2R R7, SR_CTAID.X ;  /* 0x0000000000077919 */ /* 0x000eec0000002500 */
[----:B------:R-:W4:Y:S01]  /*0060*/  LDC.64 R2, c[0x0][0x210] ;  /* 0x00008400ff027b82 */ /* 0x000f220000000a00 */
[----:B-1----:R-:W-:-:S04]  /*0070*/  SHF.L.U32 R0, R0, 0x1, RZ ;  /* 0x0000000100007819 */ /* 0x002fc800000006ff */
[----:B------:R-:W-:-:S04]  /*0080*/  LOP3.LUT R0, R0, 0xfe, RZ, 0xc0, !PT ;  /* 0x000000fe00007812 */ /* 0x000fc800078ec0ff */
[----:B---3--:R-:W-:-:S05]  /*0090*/  LEA R7, R7, R0, 0x8 ;  /* 0x0000000007077211 */ /* 0x008fca00078e40ff */
[----:B------:R-:W-:-:S04]  /*00a0*/  IMAD.HI R0, R7, -0x6db6db6d, R6 ;  /* 0x9249249307007827 */ /* 0x000fc800078e0206 */
[----:B----4-:R-:W-:Y:S01]  /*00b0*/  IMAD.WIDE R2, R7, 0x4, R2 ;  /* 0x0000000407027825 */ /* 0x010fe200078e0202 */
[----:B------:R-:W-:-:S04]  /*00c0*/  SHF.R.U32.HI R9, RZ, 0x1f, R0 ;  /* 0x0000001fff097819 */ /* 0x000fc80000011600 */
[----:B------:R-:W-:-:S05]  /*00d0*/  LEA.HI.SX32 R9, R0, R9, 0x1c ;  /* 0x0000000900097211 */ /* 0x000fca00078fe2ff */
[----:B------:R-:W-:Y:S02]  /*00e0*/  IMAD R9, R9, -0x1c, R7 ;  /* 0xffffffe409097824 */ /* 0x000fe400078e0207 */
[----:B------:R-:W3:Y:S02]  /*00f0*/  LDG.E.64 R6, desc[UR4][R2.64] ;  /* 0x0000000402067981 */ /* 0x000ee4000c1e1b00 */
[----:B--2---:R-:W-:-:S06]  /*0100*/  IMAD.WIDE R4, R9, 0x4, R4 ;  /* 0x0000000409047825 */ /* 0x004fcc00078e0204 */
[----:B------:R-:W3:Y:S02]  /*0110*/  LDG.E.EL.64 R4, desc[UR4][R4.64] ;  /* 0x0000000404047981 */ /* 0x000ee4000c2e1b00 */
[----:B---3--:R-:W-:Y:S01]  /*0120*/  FADD R6, R6, R4 ;  /* 0x0000000406067221 */ /* 0x008fe20000000000 */
[----:B------:R-:W-:-:S05]  /*0130*/  FADD R7, R7, R5 ;  /* 0x0000000507077221 */ /* 0x000fca0000000000 */
[----:B------:R-:W-:Y:S01]  /*0140*/  STG.E.64 desc[UR4][R2.64], R6 ;  /* 0x0000000602007986 */ /* 0x000fe2000c101b04 */
[----:B------:R-:W-:Y:S05]  /*0150*/  EXIT ;  /* 0x000000000000794d */ /* 0x000fea0003800000 */
.L_x_0:
[----:B------:R-:W-:-:S00]  /*0160*/  BRA `(.L_x_0) ;  /* 0xfffffffc00fc7947 */ /* 0x000fc0000383ffff */
[----:B------:R-:W-:-:S00]  /*0170*/  NOP ;  /* 0x0000000000007918 */ /* 0x000fc00000000000 */
        /* <DEDUP_REMOVED lines=8> */
.L_x_1:


//--------------------- .nv.constant0.triton_poi_fused_convolution_7 --------------------------
	.section	.nv.constant0.triton_poi_fused_convolution_7,"a",@progbits
	.sectionflags	@""
	.align	4
.nv.constant0.triton_poi_fused_convolution_7:
	.zero		548
